//
// Generated by NVIDIA NVVM Compiler
//
// Compiler Build ID: CL-36424714
// Cuda compilation tools, release 13.0, V13.0.88
// Based on NVVM 20.0.0
//

.version 9.0
.target sm_100
.address_size 64

	// .globl	_Z11saxpyKernelPfS_f

.visible .entry _Z11saxpyKernelPfS_f(
	.param .u64 .ptr .align 1 _Z11saxpyKernelPfS_f_param_0,
	.param .u64 .ptr .align 1 _Z11saxpyKernelPfS_f_param_1,
	.param .f32 _Z11saxpyKernelPfS_f_param_2
)
{
	.reg .b32 	%r<5>;
	.reg .b32 	%f<5>;
	.reg .b64 	%rd<8>;

	ld.param.u64 	%rd1, [_Z11saxpyKernelPfS_f_param_0];
	ld.param.u64 	%rd2, [_Z11saxpyKernelPfS_f_param_1];
	ld.param.f32 	%f1, [_Z11saxpyKernelPfS_f_param_2];
	cvta.to.global.u64 	%rd3, %rd2;
	cvta.to.global.u64 	%rd4, %rd1;
	mov.u32 	%r1, %ctaid.x;
	mov.u32 	%r2, %ntid.x;
	mov.u32 	%r3, %tid.x;
	mad.lo.s32 	%r4, %r1, %r2, %r3;
	mul.wide.s32 	%rd5, %r4, 4;
	add.s64 	%rd6, %rd4, %rd5;
	ld.global.f32 	%f2, [%rd6];
	add.s64 	%rd7, %rd3, %rd5;
	ld.global.f32 	%f3, [%rd7];
	fma.rn.f32 	%f4, %f1, %f2, %f3;
	st.global.f32 	[%rd7], %f4;
	ret;

}


// ===== COMPILED SASS (sm_100) =====

	.target	sm_100

	.elftype	@"ET_EXEC"


//--------------------- .note.nv.tkinfo           --------------------------
	.section	.note.nv.tkinfo,"",@"SHT_NOTE"
	.sectionflags	@"SHF_NOTE_NV_TKINFO"
	.tkinfo
        /*0018*/ 	.word	0x00000002
        /*0030*/ 	.string	""
        /*0030*/ 	.string	"ptxas"
        /*0030*/ 	.string	"Cuda compilation tools, release 13.0, V13.0.88"
        /*0030*/ 	.string	"Build cuda_13.0.r13.0/compiler.36424714_0"
        /*0030*/ 	.string	"-arch sm_100 -m 64 "



//--------------------- .note.nv.cuinfo           --------------------------
	.section	.note.nv.cuinfo,"",@"SHT_NOTE"
	.sectionflags	@"SHF_NOTE_NV_CUINFO"
        /*0018*/ 	.short	0x0002
        /*001a*/ 	.short	0x0064
        /*001c*/ 	.short	0x0082
	.zero		2


//--------------------- .nv.info                  --------------------------
	.section	.nv.info,"",@"SHT_CUDA_INFO"
	.align	4


	//----- nvinfo : EIATTR_REGCOUNT
	.align		4
        /*0000*/ 	.byte	0x04, 0x2f
        /*0002*/ 	.short	(.L_1 - .L_0)
	.align		4
.L_0:
        /*0004*/ 	.word	index@(_Z11saxpyKernelPfS_f)
        /*0008*/ 	.word	0x0000000a


	//----- nvinfo : EIATTR_FRAME_SIZE
	.align		4
.L_1:
        /*000c*/ 	.byte	0x04, 0x11
        /*000e*/ 	.short	(.L_3 - .L_2)
	.align		4
.L_2:
        /*0010*/ 	.word	index@(_Z11saxpyKernelPfS_f)
        /*0014*/ 	.word	0x00000000


	//----- nvinfo : EIATTR_MIN_STACK_SIZE
	.align		4
.L_3:
        /*0018*/ 	.byte	0x04, 0x12
        /*001a*/ 	.short	(.L_5 - .L_4)
	.align		4
.L_4:
        /*001c*/ 	.word	index@(_Z11saxpyKernelPfS_f)
        /*0020*/ 	.word	0x00000000
.L_5:


//--------------------- .nv.compat                --------------------------
	.section	.nv.compat,"",@"SHT_CUDA_COMPAT_INFO"
	.align	4
        /*0000*/ 	.byte	0x02, 0x09, 0x00, 0x00, 0x02, 0x02, 0x01, 0x00, 0x02, 0x05, 0x05, 0x00, 0x03, 0x07, 0x01, 0x01
        /*0010*/ 	.byte	0x02, 0x03, 0x00, 0x00, 0x02, 0x06, 0x01, 0x00, 0x04, 0x0b, 0x08, 0x00, 0x09, 0x00, 0x00, 0x00
        /*0020*/ 	.byte	0x00, 0x00, 0x00, 0x00


//--------------------- .nv.info._Z11saxpyKernelPfS_f --------------------------
	.section	.nv.info._Z11saxpyKernelPfS_f,"",@"SHT_CUDA_INFO"
	.sectionflags	@""
	.align	4


	//----- nvinfo : EIATTR_CUDA_API_VERSION
	.align		4
        /*0000*/ 	.byte	0x04, 0x37
        /*0002*/ 	.short	(.L_7 - .L_6)
.L_6:
        /*0004*/ 	.word	0x00000082


	//----- nvinfo : EIATTR_KPARAM_INFO
	.align		4
.L_7:
        /*0008*/ 	.byte	0x04, 0x17
        /*000a*/ 	.short	(.L_9 - .L_8)
.L_8:
        /*000c*/ 	.word	0x00000000
        /*0010*/ 	.short	0x0002
        /*0012*/ 	.short	0x0010
        /*0014*/ 	.byte	0x00, 0xf0, 0x11, 0x00


	//----- nvinfo : EIATTR_KPARAM_INFO
	.align		4
.L_9:
        /*0018*/ 	.byte	0x04, 0x17
        /*001a*/ 	.short	(.L_11 - .L_10)
.L_10:
        /*001c*/ 	.word	0x00000000
        /*0020*/ 	.short	0x0001
        /*0022*/ 	.short	0x0008
        /*0024*/ 	.byte	0x00, 0xf5, 0x21, 0x00


	//----- nvinfo : EIATTR_KPARAM_INFO
	.align		4
.L_11:
        /*0028*/ 	.byte	0x04, 0x17
        /*002a*/ 	.short	(.L_13 - .L_12)
.L_12:
        /*002c*/ 	.word	0x00000000
        /*0030*/ 	.short	0x0000
        /*0032*/ 	.short	0x0000
        /*0034*/ 	.byte	0x00, 0xf5, 0x21, 0x00


	//----- nvinfo : EIATTR_SPARSE_MMA_MASK
	.align		4
.L_13:
        /*0038*/ 	.byte	0x03, 0x50
        /*003a*/ 	.short	0x0000


	//----- nvinfo : EIATTR_MAXREG_COUNT
	.align		4
        /*003c*/ 	.byte	0x03, 0x1b
        /*003e*/ 	.short	0x00ff


	//----- nvinfo : EIATTR_MERCURY_ISA_VERSION
	.align		4
        /*0040*/ 	.byte	0x03, 0x5f
        /*0042*/ 	.short	0x0101


	//----- nvinfo : EIATTR_VRC_CTA_INIT_COUNT
	.align		4
        /*0044*/ 	.byte	0x02, 0x4a
	.zero		1
	.zero		1


	//----- nvinfo : EIATTR_EXIT_INSTR_OFFSETS
	.align		4
        /*0048*/ 	.byte	0x04, 0x1c
        /*004a*/ 	.short	(.L_15 - .L_14)


	//   ....[0]....
.L_14:
        /*004c*/ 	.word	0x000000f0


	//----- nvinfo : EIATTR_CBANK_PARAM_SIZE
	.align		4
.L_15:
        /*0050*/ 	.byte	0x03, 0x19
        /*0052*/ 	.short	0x0014


	//----- nvinfo : EIATTR_PARAM_CBANK
	.align		4
        /*0054*/ 	.byte	0x04, 0x0a
        /*0056*/ 	.short	(.L_17 - .L_16)
	.align		4
.L_16:
        /*0058*/ 	.word	index@(.nv.constant0._Z11saxpyKernelPfS_f)
        /*005c*/ 	.short	0x0380
        /*005e*/ 	.short	0x0014


	//----- nvinfo : EIATTR_SW_WAR
	.align		4
.L_17:
        /*0060*/ 	.byte	0x04, 0x36
        /*0062*/ 	.short	(.L_19 - .L_18)
.L_18:
        /*0064*/ 	.word	0x00000008
.L_19:


//--------------------- .nv.callgraph             --------------------------
	.section	.nv.callgraph,"",@"SHT_CUDA_CALLGRAPH"
	.align	4
	.sectionentsize	8
	.align		4
        /*0000*/ 	.word	0x00000000
	.align		4
        /*0004*/ 	.word	0xffffffff
	.align		4
        /*0008*/ 	.word	0x00000000
	.align		4
        /*000c*/ 	.word	0xfffffffe
	.align		4
        /*0010*/ 	.word	0x00000000
	.align		4
        /*0014*/ 	.word	0xfffffffd
	.align		4
        /*0018*/ 	.word	0x00000000
	.align		4
        /*001c*/ 	.word	0xfffffffc


//--------------------- .text._Z11saxpyKernelPfS_f --------------------------
	.section	.text._Z11saxpyKernelPfS_f,"ax",@progbits
	.align	128
        .global         _Z11saxpyKernelPfS_f
        .type           _Z11saxpyKernelPfS_f,@function
        .size           _Z11saxpyKernelPfS_f,(.L_x_1 - _Z11saxpyKernelPfS_f)
        .other          _Z11saxpyKernelPfS_f,@"STO_CUDA_ENTRY STV_DEFAULT"
_Z11saxpyKernelPfS_f:
.text._Z11saxpyKernelPfS_f:
[----:B------:R-:W-:Y:S01]  /*0000*/  LDC R1, c[0x0][0x37c] ;  /* 0x0000df00ff017b82 */ /* 0x000fe20000000800 */
[----:B------:R-:W0:Y:S07]  /*0010*/  S2R R0, SR_TID.X ;  /* 0x0000000000007919 */ /* 0x000e2e0000002100 */
[----:B------:R-:W0:Y:S01]  /*0020*/  S2UR UR6, SR_CTAID.X ;  /* 0x00000000000679c3 */ /* 0x000e220000002500 */
[----:B------:R-:W1:Y:S07]  /*0030*/  LDCU.64 UR4, c[0x0][0x358] ;  /* 0x00006b00ff0477ac */ /* 0x000e6e0008000a00 */
[----:B------:R-:W0:Y:S08]  /*0040*/  LDC R7, c[0x0][0x360] ;  /* 0x0000d800ff077b82 */ /* 0x000e300000000800 */
[----:B------:R-:W2:Y:S08]  /*0050*/  LDC.64 R2, c[0x0][0x380] ;  /* 0x0000e000ff027b82 */ /* 0x000eb00000000a00 */
[----:B------:R-:W3:Y:S01]  /*0060*/  LDC.64 R4, c[0x0][0x388] ;  /* 0x0000e200ff047b82 */ /* 0x000ee20000000a00 */
[----:B0-----:R-:W-:Y:S01]  /*0070*/  IMAD R7, R7, UR6, R0 ;  /* 0x0000000607077c24 */ /* 0x001fe2000f8e0200 */
[----:B------:R-:W0:Y:S03]  /*0080*/  LDCU UR6, c[0x0][0x390] ;  /* 0x00007200ff0677ac */ /* 0x000e260008000800 */
[----:B--2---:R-:W-:-:S06]  /*0090*/  IMAD.WIDE R2, R7, 0x4, R2 ;  /* 0x0000000407027825 */ /* 0x004fcc00078e0202 */
[----:B-1----:R-:W0:Y:S01]  /*00a0*/  LDG.E R2, desc[UR4][R2.64] ;  /* 0x0000000402027981 */ /* 0x002e22000c1e1900 */
[----:B---3--:R-:W-:-:S05]  /*00b0*/  IMAD.WIDE R4, R7, 0x4, R4 ;  /* 0x0000000407047825 */ /* 0x008fca00078e0204 */
[----:B------:R-:W0:Y:S02]  /*00c0*/  LDG.E R7, desc[UR4][R4.64] ;  /* 0x0000000404077981 */ /* 0x000e24000c1e1900 */
[----:B0-----:R-:W-:-:S05]  /*00d0*/  FFMA R7, R2, UR6, R7 ;  /* 0x0000000602077c23 */ /* 0x001fca0008000007 */
[----:B------:R-:W-:Y:S01]  /*00e0*/  STG.E desc[UR4][R4.64], R7 ;  /* 0x0000000704007986 */ /* 0x000fe2000c101904 */
[----:B------:R-:W-:Y:S05]  /*00f0*/  EXIT ;  /* 0x000000000000794d */ /* 0x000fea0003800000 */
.L_x_0:
[----:B------:R-:W-:-:S00]  /*0100*/  BRA `(.L_x_0) ;  /* 0xfffffffc00fc7947 */ /* 0x000fc0000383ffff */
[----:B------:R-:W-:-:S00]  /*0110*/  NOP ;  /* 0x0000000000007918 */ /* 0x000fc00000000000 */
        /* <DEDUP_REMOVED lines=14> */
.L_x_1:


//--------------------- .nv.shared.reserved.0     --------------------------
	.section	.nv.shared.reserved.0,"aw",@nobits
	.weak		__nv_reservedSMEM_offset_0_alias
	.size		__nv_reservedSMEM_offset_0_alias, 0, 64
	.other		__nv_reservedSMEM_offset_0_alias,@"STO_CUDA_RESERVED_SHARED STV_DEFAULT"
__nv_reservedSMEM_offset_0_alias:
	.zero		0
	.zero		64


//--------------------- .nv.constant0._Z11saxpyKernelPfS_f --------------------------
	.section	.nv.constant0._Z11saxpyKernelPfS_f,"a",@progbits
	.sectionflags	@""
	.align	4
.nv.constant0._Z11saxpyKernelPfS_f:
	.zero		916


//--------------------- SYMBOLS --------------------------

	.type		.nv.reservedSmem.offset0,@object
	.size		.nv.reservedSmem.offset0,0x4
